//
// Generated by NVIDIA NVVM Compiler
//
// Compiler Build ID: CL-36424714
// Cuda compilation tools, release 13.0, V13.0.88
// Based on NVVM 20.0.0
//

.version 9.0
.target sm_100
.address_size 64

	// .globl	_Z6kernelPi
.const .align 4 .b8 device1[128];
.const .align 4 .b8 device2[128];
.const .align 4 .b8 device3[128];
.const .align 4 .b8 device4[128];
.const .align 4 .b8 device5[128];
.const .align 4 .b8 device6[128];
.const .align 4 .b8 device7[128];
.const .align 4 .b8 device8[128];
.const .align 4 .b8 device9[128];
.const .align 4 .b8 device10[128];
.const .align 4 .b8 device11[128];
.const .align 4 .b8 device12[128];
.const .align 4 .b8 device13[128];
.const .align 4 .b8 device14[128];
.const .align 4 .b8 device15[128];
.const .align 4 .b8 device16[128];
.const .align 4 .b8 device17[128];
.const .align 4 .b8 device18[128];
.const .align 4 .b8 device19[128];
.const .align 4 .b8 device20[128];
.const .align 4 .b8 device21[128];
.const .align 4 .b8 device22[128];
.const .align 4 .b8 device23[128];
.const .align 4 .b8 device24[128];
.const .align 4 .b8 device25[128];
.const .align 4 .b8 device26[128];
.const .align 4 .b8 device27[128];
.const .align 4 .b8 device28[128];
.const .align 4 .b8 device29[128];
.const .align 4 .b8 device30[128];
.const .align 4 .b8 device31[128];

.visible .entry _Z6kernelPi(
	.param .u64 .ptr .align 1 _Z6kernelPi_param_0
)
{
	.reg .b32 	%r<66>;
	.reg .b64 	%rd<67>;

	ld.param.u64 	%rd1, [_Z6kernelPi_param_0];
	cvta.to.global.u64 	%rd2, %rd1;
	mov.u32 	%r1, %ntid.x;
	mov.u32 	%r2, %ctaid.x;
	mov.u32 	%r3, %tid.x;
	mad.lo.s32 	%r4, %r1, %r2, %r3;
	mul.wide.s32 	%rd3, %r4, 4;
	mov.u64 	%rd4, device1;
	add.s64 	%rd5, %rd4, %rd3;
	ld.const.u32 	%r5, [%rd5];
	mov.u64 	%rd6, device2;
	add.s64 	%rd7, %rd6, %rd3;
	ld.const.u32 	%r6, [%rd7];
	add.s32 	%r7, %r6, %r5;
	mov.u64 	%rd8, device3;
	add.s64 	%rd9, %rd8, %rd3;
	ld.const.u32 	%r8, [%rd9];
	add.s32 	%r9, %r7, %r8;
	mov.u64 	%rd10, device4;
	add.s64 	%rd11, %rd10, %rd3;
	ld.const.u32 	%r10, [%rd11];
	add.s32 	%r11, %r9, %r10;
	mov.u64 	%rd12, device5;
	add.s64 	%rd13, %rd12, %rd3;
	ld.const.u32 	%r12, [%rd13];
	add.s32 	%r13, %r11, %r12;
	mov.u64 	%rd14, device6;
	add.s64 	%rd15, %rd14, %rd3;
	ld.const.u32 	%r14, [%rd15];
	add.s32 	%r15, %r13, %r14;
	mov.u64 	%rd16, device7;
	add.s64 	%rd17, %rd16, %rd3;
	ld.const.u32 	%r16, [%rd17];
	add.s32 	%r17, %r15, %r16;
	mov.u64 	%rd18, device8;
	add.s64 	%rd19, %rd18, %rd3;
	ld.const.u32 	%r18, [%rd19];
	add.s32 	%r19, %r17, %r18;
	mov.u64 	%rd20, device9;
	add.s64 	%rd21, %rd20, %rd3;
	ld.const.u32 	%r20, [%rd21];
	add.s32 	%r21, %r19, %r20;
	mov.u64 	%rd22, device10;
	add.s64 	%rd23, %rd22, %rd3;
	ld.const.u32 	%r22, [%rd23];
	add.s32 	%r23, %r21, %r22;
	mov.u64 	%rd24, device11;
	add.s64 	%rd25, %rd24, %rd3;
	ld.const.u32 	%r24, [%rd25];
	add.s32 	%r25, %r23, %r24;
	mov.u64 	%rd26, device12;
	add.s64 	%rd27, %rd26, %rd3;
	ld.const.u32 	%r26, [%rd27];
	add.s32 	%r27, %r25, %r26;
	mov.u64 	%rd28, device13;
	add.s64 	%rd29, %rd28, %rd3;
	ld.const.u32 	%r28, [%rd29];
	add.s32 	%r29, %r27, %r28;
	mov.u64 	%rd30, device14;
	add.s64 	%rd31, %rd30, %rd3;
	ld.const.u32 	%r30, [%rd31];
	add.s32 	%r31, %r29, %r30;
	mov.u64 	%rd32, device15;
	add.s64 	%rd33, %rd32, %rd3;
	ld.const.u32 	%r32, [%rd33];
	add.s32 	%r33, %r31, %r32;
	mov.u64 	%rd34, device16;
	add.s64 	%rd35, %rd34, %rd3;
	ld.const.u32 	%r34, [%rd35];
	add.s32 	%r35, %r33, %r34;
	mov.u64 	%rd36, device17;
	add.s64 	%rd37, %rd36, %rd3;
	ld.const.u32 	%r36, [%rd37];
	add.s32 	%r37, %r35, %r36;
	mov.u64 	%rd38, device18;
	add.s64 	%rd39, %rd38, %rd3;
	ld.const.u32 	%r38, [%rd39];
	add.s32 	%r39, %r37, %r38;
	mov.u64 	%rd40, device19;
	add.s64 	%rd41, %rd40, %rd3;
	ld.const.u32 	%r40, [%rd41];
	add.s32 	%r41, %r39, %r40;
	mov.u64 	%rd42, device20;
	add.s64 	%rd43, %rd42, %rd3;
	ld.const.u32 	%r42, [%rd43];
	add.s32 	%r43, %r41, %r42;
	mov.u64 	%rd44, device21;
	add.s64 	%rd45, %rd44, %rd3;
	ld.const.u32 	%r44, [%rd45];
	add.s32 	%r45, %r43, %r44;
	mov.u64 	%rd46, device22;
	add.s64 	%rd47, %rd46, %rd3;
	ld.const.u32 	%r46, [%rd47];
	add.s32 	%r47, %r45, %r46;
	mov.u64 	%rd48, device23;
	add.s64 	%rd49, %rd48, %rd3;
	ld.const.u32 	%r48, [%rd49];
	add.s32 	%r49, %r47, %r48;
	mov.u64 	%rd50, device24;
	add.s64 	%rd51, %rd50, %rd3;
	ld.const.u32 	%r50, [%rd51];
	add.s32 	%r51, %r49, %r50;
	mov.u64 	%rd52, device25;
	add.s64 	%rd53, %rd52, %rd3;
	ld.const.u32 	%r52, [%rd53];
	add.s32 	%r53, %r51, %r52;
	mov.u64 	%rd54, device26;
	add.s64 	%rd55, %rd54, %rd3;
	ld.const.u32 	%r54, [%rd55];
	add.s32 	%r55, %r53, %r54;
	mov.u64 	%rd56, device27;
	add.s64 	%rd57, %rd56, %rd3;
	ld.const.u32 	%r56, [%rd57];
	add.s32 	%r57, %r55, %r56;
	mov.u64 	%rd58, device28;
	add.s64 	%rd59, %rd58, %rd3;
	ld.const.u32 	%r58, [%rd59];
	add.s32 	%r59, %r57, %r58;
	mov.u64 	%rd60, device29;
	add.s64 	%rd61, %rd60, %rd3;
	ld.const.u32 	%r60, [%rd61];
	add.s32 	%r61, %r59, %r60;
	mov.u64 	%rd62, device30;
	add.s64 	%rd63, %rd62, %rd3;
	ld.const.u32 	%r62, [%rd63];
	add.s32 	%r63, %r61, %r62;
	mov.u64 	%rd64, device31;
	add.s64 	%rd65, %rd64, %rd3;
	ld.const.u32 	%r64, [%rd65];
	add.s32 	%r65, %r63, %r64;
	add.s64 	%rd66, %rd2, %rd3;
	st.global.u32 	[%rd66], %r65;
	ret;

}


// ===== COMPILED SASS (sm_100) =====

	.target	sm_100

	.elftype	@"ET_EXEC"


//--------------------- .note.nv.tkinfo           --------------------------
	.section	.note.nv.tkinfo,"",@"SHT_NOTE"
	.sectionflags	@"SHF_NOTE_NV_TKINFO"
	.tkinfo
        /*0018*/ 	.word	0x00000002
        /*0030*/ 	.string	""
        /*0030*/ 	.string	"ptxas"
        /*0030*/ 	.string	"Cuda compilation tools, release 13.0, V13.0.88"
        /*0030*/ 	.string	"Build cuda_13.0.r13.0/compiler.36424714_0"
        /*0030*/ 	.string	"-arch sm_100 -m 64 "



//--------------------- .note.nv.cuinfo           --------------------------
	.section	.note.nv.cuinfo,"",@"SHT_NOTE"
	.sectionflags	@"SHF_NOTE_NV_CUINFO"
        /*0018*/ 	.short	0x0002
        /*001a*/ 	.short	0x0064
        /*001c*/ 	.short	0x0082
	.zero		2


//--------------------- .nv.info                  --------------------------
	.section	.nv.info,"",@"SHT_CUDA_INFO"
	.align	4


	//----- nvinfo : EIATTR_REGCOUNT
	.align		4
        /*0000*/ 	.byte	0x04, 0x2f
        /*0002*/ 	.short	(.L_32 - .L_31)
	.align		4
.L_31:
        /*0004*/ 	.word	index@(_Z6kernelPi)
        /*0008*/ 	.word	0x0000001d


	//----- nvinfo : EIATTR_FRAME_SIZE
	.align		4
.L_32:
        /*000c*/ 	.byte	0x04, 0x11
        /*000e*/ 	.short	(.L_34 - .L_33)
	.align		4
.L_33:
        /*0010*/ 	.word	index@(_Z6kernelPi)
        /*0014*/ 	.word	0x00000000


	//----- nvinfo : EIATTR_MIN_STACK_SIZE
	.align		4
.L_34:
        /*0018*/ 	.byte	0x04, 0x12
        /*001a*/ 	.short	(.L_36 - .L_35)
	.align		4
.L_35:
        /*001c*/ 	.word	index@(_Z6kernelPi)
        /*0020*/ 	.word	0x00000000
.L_36:


//--------------------- .nv.compat                --------------------------
	.section	.nv.compat,"",@"SHT_CUDA_COMPAT_INFO"
	.align	4
        /*0000*/ 	.byte	0x02, 0x09, 0x00, 0x00, 0x02, 0x02, 0x01, 0x00, 0x02, 0x05, 0x05, 0x00, 0x03, 0x07, 0x01, 0x01
        /*0010*/ 	.byte	0x02, 0x03, 0x00, 0x00, 0x02, 0x06, 0x01, 0x00, 0x04, 0x0b, 0x08, 0x00, 0x09, 0x00, 0x00, 0x00
        /*0020*/ 	.byte	0x00, 0x00, 0x00, 0x00


//--------------------- .nv.info._Z6kernelPi      --------------------------
	.section	.nv.info._Z6kernelPi,"",@"SHT_CUDA_INFO"
	.sectionflags	@""
	.align	4


	//----- nvinfo : EIATTR_CUDA_API_VERSION
	.align		4
        /*0000*/ 	.byte	0x04, 0x37
        /*0002*/ 	.short	(.L_38 - .L_37)
.L_37:
        /*0004*/ 	.word	0x00000082


	//----- nvinfo : EIATTR_KPARAM_INFO
	.align		4
.L_38:
        /*0008*/ 	.byte	0x04, 0x17
        /*000a*/ 	.short	(.L_40 - .L_39)
.L_39:
        /*000c*/ 	.word	0x00000000
        /*0010*/ 	.short	0x0000
        /*0012*/ 	.short	0x0000
        /*0014*/ 	.byte	0x00, 0xf5, 0x21, 0x00


	//----- nvinfo : EIATTR_SPARSE_MMA_MASK
	.align		4
.L_40:
        /*0018*/ 	.byte	0x03, 0x50
        /*001a*/ 	.short	0x0000


	//----- nvinfo : EIATTR_MAXREG_COUNT
	.align		4
        /*001c*/ 	.byte	0x03, 0x1b
        /*001e*/ 	.short	0x00ff


	//----- nvinfo : EIATTR_MERCURY_ISA_VERSION
	.align		4
        /*0020*/ 	.byte	0x03, 0x5f
        /*0022*/ 	.short	0x0101


	//----- nvinfo : EIATTR_VRC_CTA_INIT_COUNT
	.align		4
        /*0024*/ 	.byte	0x02, 0x4a
	.zero		1
	.zero		1


	//----- nvinfo : EIATTR_EXIT_INSTR_OFFSETS
	.align		4
        /*0028*/ 	.byte	0x04, 0x1c
        /*002a*/ 	.short	(.L_42 - .L_41)


	//   ....[0]....
.L_41:
        /*002c*/ 	.word	0x000003a0


	//----- nvinfo : EIATTR_CBANK_PARAM_SIZE
	.align		4
.L_42:
        /*0030*/ 	.byte	0x03, 0x19
        /*0032*/ 	.short	0x0008


	//----- nvinfo : EIATTR_PARAM_CBANK
	.align		4
        /*0034*/ 	.byte	0x04, 0x0a
        /*0036*/ 	.short	(.L_44 - .L_43)
	.align		4
.L_43:
        /*0038*/ 	.word	index@(.nv.constant0._Z6kernelPi)
        /*003c*/ 	.short	0x0380
        /*003e*/ 	.short	0x0008


	//----- nvinfo : EIATTR_SW_WAR
	.align		4
.L_44:
        /*0040*/ 	.byte	0x04, 0x36
        /*0042*/ 	.short	(.L_46 - .L_45)
.L_45:
        /*0044*/ 	.word	0x00000008
.L_46:


//--------------------- .nv.callgraph             --------------------------
	.section	.nv.callgraph,"",@"SHT_CUDA_CALLGRAPH"
	.align	4
	.sectionentsize	8
	.align		4
        /*0000*/ 	.word	0x00000000
	.align		4
        /*0004*/ 	.word	0xffffffff
	.align		4
        /*0008*/ 	.word	0x00000000
	.align		4
        /*000c*/ 	.word	0xfffffffe
	.align		4
        /*0010*/ 	.word	0x00000000
	.align		4
        /*0014*/ 	.word	0xfffffffd
	.align		4
        /*0018*/ 	.word	0x00000000
	.align		4
        /*001c*/ 	.word	0xfffffffc


//--------------------- .nv.constant3             --------------------------
	.section	.nv.constant3,"a",@progbits
	.align	4
.nv.constant3:
	.type		device1,@object
	.size		device1,(device2 - device1)
device1:
	.zero		128
	.type		device2,@object
	.size		device2,(device3 - device2)
device2:
	.zero		128
	.type		device3,@object
	.size		device3,(device4 - device3)
device3:
	.zero		128
	.type		device4,@object
	.size		device4,(device5 - device4)
device4:
	.zero		128
	.type		device5,@object
	.size		device5,(device6 - device5)
device5:
	.zero		128
	.type		device6,@object
	.size		device6,(device7 - device6)
device6:
	.zero		128
	.type		device7,@object
	.size		device7,(device8 - device7)
device7:
	.zero		128
	.type		device8,@object
	.size		device8,(device9 - device8)
device8:
	.zero		128
	.type		device9,@object
	.size		device9,(device10 - device9)
device9:
	.zero		128
	.type		device10,@object
	.size		device10,(device11 - device10)
device10:
	.zero		128
	.type		device11,@object
	.size		device11,(device12 - device11)
device11:
	.zero		128
	.type		device12,@object
	.size		device12,(device13 - device12)
device12:
	.zero		128
	.type		device13,@object
	.size		device13,(device14 - device13)
device13:
	.zero		128
	.type		device14,@object
	.size		device14,(device15 - device14)
device14:
	.zero		128
	.type		device15,@object
	.size		device15,(device16 - device15)
device15:
	.zero		128
	.type		device16,@object
	.size		device16,(device17 - device16)
device16:
	.zero		128
	.type		device17,@object
	.size		device17,(device18 - device17)
device17:
	.zero		128
	.type		device18,@object
	.size		device18,(device19 - device18)
device18:
	.zero		128
	.type		device19,@object
	.size		device19,(device20 - device19)
device19:
	.zero		128
	.type		device20,@object
	.size		device20,(device21 - device20)
device20:
	.zero		128
	.type		device21,@object
	.size		device21,(device22 - device21)
device21:
	.zero		128
	.type		device22,@object
	.size		device22,(device23 - device22)
device22:
	.zero		128
	.type		device23,@object
	.size		device23,(device24 - device23)
device23:
	.zero		128
	.type		device24,@object
	.size		device24,(device25 - device24)
device24:
	.zero		128
	.type		device25,@object
	.size		device25,(device26 - device25)
device25:
	.zero		128
	.type		device26,@object
	.size		device26,(device27 - device26)
device26:
	.zero		128
	.type		device27,@object
	.size		device27,(device28 - device27)
device27:
	.zero		128
	.type		device28,@object
	.size		device28,(device29 - device28)
device28:
	.zero		128
	.type		device29,@object
	.size		device29,(device30 - device29)
device29:
	.zero		128
	.type		device30,@object
	.size		device30,(device31 - device30)
device30:
	.zero		128
	.type		device31,@object
	.size		device31,(.L_30 - device31)
device31:
	.zero		128
.L_30:


//--------------------- .text._Z6kernelPi         --------------------------
	.section	.text._Z6kernelPi,"ax",@progbits
	.align	128
        .global         _Z6kernelPi
        .type           _Z6kernelPi,@function
        .size           _Z6kernelPi,(.L_x_1 - _Z6kernelPi)
        .other          _Z6kernelPi,@"STO_CUDA_ENTRY STV_DEFAULT"
_Z6kernelPi:
.text._Z6kernelPi:
[----:B------:R-:W-:Y:S01]  /*0000*/  LDC R1, c[0x0][0x37c] ;  /* 0x0000df00ff017b82 */ /* 0x000fe20000000800 */
[----:B------:R-:W0:Y:S01]  /*0010*/  S2R R2, SR_CTAID.X ;  /* 0x0000000000027919 */ /* 0x000e220000002500 */
[----:B------:R-:W0:Y:S01]  /*0020*/  LDCU UR4, c[0x0][0x360] ;  /* 0x00006c00ff0477ac */ /* 0x000e220008000800 */
[----:B------:R-:W0:Y:S01]  /*0030*/  S2R R3, SR_TID.X ;  /* 0x0000000000037919 */ /* 0x000e220000002100 */
[----:B------:R-:W1:Y:S01]  /*0040*/  LDCU.64 UR6, c[0x0][0x380] ;  /* 0x00007000ff0677ac */ /* 0x000e620008000a00 */
[----:B0-----:R-:W-:Y:S01]  /*0050*/  IMAD R2, R2, UR4, R3 ;  /* 0x0000000402027c24 */ /* 0x001fe2000f8e0203 */
[----:B------:R-:W0:Y:S03]  /*0060*/  LDCU.64 UR4, c[0x0][0x358] ;  /* 0x00006b00ff0477ac */ /* 0x000e260008000a00 */
[----:B------:R-:W-:-:S04]  /*0070*/  IMAD.WIDE R2, R2, 0x4, RZ ;  /* 0x0000000402027825 */ /* 0x000fc800078e02ff */
[----:B------:R-:W-:Y:S01]  /*0080*/  IMAD.MOV.U32 R14, RZ, RZ, R2 ;  /* 0x000000ffff0e7224 */ /* 0x000fe200078e0002 */
[----:B-1----:R-:W-:-:S03]  /*0090*/  IADD3 R2, P0, PT, R2, UR6, RZ ;  /* 0x0000000602027c10 */ /* 0x002fc6000ff1e0ff */
[----:B------:R-:W1:Y:S01]  /*00a0*/  LDC R16, c[0x3][R14] ;  /* 0x00c000000e107b82 */ /* 0x000e620000000800 */
[----:B------:R-:W-:-:S07]  /*00b0*/  IADD3.X R3, PT, PT, R3, UR7, RZ, P0, !PT ;  /* 0x0000000703037c10 */ /* 0x000fce00087fe4ff */
[----:B------:R-:W1:Y:S08]  /*00c0*/  LDC R17, c[0x3][R14+0x80] ;  /* 0x00c020000e117b82 */ /* 0x000e700000000800 */
[----:B------:R-:W1:Y:S08]  /*00d0*/  LDC R22, c[0x3][R14+0x100] ;  /* 0x00c040000e167b82 */ /* 0x000e700000000800 */
[----:B------:R-:W2:Y:S08]  /*00e0*/  LDC R23, c[0x3][R14+0x180] ;  /* 0x00c060000e177b82 */ /* 0x000eb00000000800 */
[----:B------:R-:W2:Y:S08]  /*00f0*/  LDC R24, c[0x3][R14+0x200] ;  /* 0x00c080000e187b82 */ /* 0x000eb00000000800 */
[----:B------:R-:W3:Y:S08]  /*0100*/  LDC R20, c[0x3][R14+0x280] ;  /* 0x00c0a0000e147b82 */ /* 0x000ef00000000800 */
[----:B------:R-:W3:Y:S08]  /*0110*/  LDC R21, c[0x3][R14+0x300] ;  /* 0x00c0c0000e157b82 */ /* 0x000ef00000000800 */
[----:B------:R-:W4:Y:S08]  /*0120*/  LDC R18, c[0x3][R14+0x380] ;  /* 0x00c0e0000e127b82 */ /* 0x000f300000000800 */
[----:B------:R-:W4:Y:S01]  /*0130*/  LDC R19, c[0x3][R14+0x400] ;  /* 0x00c100000e137b82 */ /* 0x000f220000000800 */
[----:B-1----:R-:W-:-:S07]  /*0140*/  IADD3 R22, PT, PT, R22, R17, R16 ;  /* 0x0000001116167210 */ /* 0x002fce0007ffe010 */
[----:B------:R-:W1:Y:S08]  /*0150*/  LDC R0, c[0x3][R14+0x480] ;  /* 0x00c120000e007b82 */ /* 0x000e700000000800 */
[----:B------:R-:W1:Y:S01]  /*0160*/  LDC R5, c[0x3][R14+0x500] ;  /* 0x00c140000e057b82 */ /* 0x000e620000000800 */
[----:B--2---:R-:W-:-:S07]  /*0170*/  IADD3 R24, PT, PT, R24, R22, R23 ;  /* 0x0000001618187210 */ /* 0x004fce0007ffe017 */
[----:B------:R-:W2:Y:S08]  /*0180*/  LDC R4, c[0x3][R14+0x580] ;  /* 0x00c160000e047b82 */ /* 0x000eb00000000800 */
[----:B------:R-:W2:Y:S01]  /*0190*/  LDC R7, c[0x3][R14+0x600] ;  /* 0x00c180000e077b82 */ /* 0x000ea20000000800 */
[----:B---3--:R-:W-:-:S07]  /*01a0*/  IADD3 R24, PT, PT, R21, R24, R20 ;  /* 0x0000001815187210 */ /* 0x008fce0007ffe014 */
[----:B------:R-:W3:Y:S08]  /*01b0*/  LDC R6, c[0x3][R14+0x680] ;  /* 0x00c1a0000e067b82 */ /* 0x000ef00000000800 */
[----:B------:R-:W3:Y:S01]  /*01c0*/  LDC R9, c[0x3][R14+0x700] ;  /* 0x00c1c0000e097b82 */ /* 0x000ee20000000800 */
[----:B----4-:R-:W-:-:S07]  /*01d0*/  IADD3 R26, PT, PT, R19, R24, R18 ;  /* 0x00000018131a7210 */ /* 0x010fce0007ffe012 */
        /* <DEDUP_REMOVED lines=23> */
[----:B----4-:R-:W-:-:S04]  /*0350*/  IADD3 R0, PT, PT, R23, R0, R22 ;  /* 0x0000000017007210 */ /* 0x010fc80007ffe016 */
[----:B-1----:R-:W-:-:S04]  /*0360*/  IADD3 R0, PT, PT, R20, R0, R21 ;  /* 0x0000000014007210 */ /* 0x002fc80007ffe015 */
[----:B--2---:R-:W-:-:S04]  /*0370*/  IADD3 R0, PT, PT, R25, R0, R18 ;  /* 0x0000000019007210 */ /* 0x004fc80007ffe012 */
[----:B---3--:R-:W-:-:S05]  /*0380*/  IADD3 R19, PT, PT, R24, R0, R19 ;  /* 0x0000000018137210 */ /* 0x008fca0007ffe013 */
[----:B0-----:R-:W-:Y:S01]  /*0390*/  STG.E desc[UR4][R2.64], R19 ;  /* 0x0000001302007986 */ /* 0x001fe2000c101904 */
[----:B------:R-:W-:Y:S05]  /*03a0*/  EXIT ;  /* 0x000000000000794d */ /* 0x000fea0003800000 */
.L_x_0:
[----:B------:R-:W-:-:S00]  /*03b0*/  BRA `(.L_x_0) ;  /* 0xfffffffc00fc7947 */ /* 0x000fc0000383ffff */
[----:B------:R-:W-:-:S00]  /*03c0*/  NOP ;  /* 0x0000000000007918 */ /* 0x000fc00000000000 */
        /* <DEDUP_REMOVED lines=11> */
.L_x_1:


//--------------------- .nv.shared.reserved.0     --------------------------
	.section	.nv.shared.reserved.0,"aw",@nobits
	.weak		__nv_reservedSMEM_offset_0_alias
	.size		__nv_reservedSMEM_offset_0_alias, 0, 64
	.other		__nv_reservedSMEM_offset_0_alias,@"STO_CUDA_RESERVED_SHARED STV_DEFAULT"
__nv_reservedSMEM_offset_0_alias:
	.zero		0
	.zero		64


//--------------------- .nv.constant0._Z6kernelPi --------------------------
	.section	.nv.constant0._Z6kernelPi,"a",@progbits
	.sectionflags	@""
	.align	4
.nv.constant0._Z6kernelPi:
	.zero		904


//--------------------- SYMBOLS --------------------------

	.type		.nv.reservedSmem.offset0,@object
	.size		.nv.reservedSmem.offset0,0x4
